	.headerflags	@"EF_CUDA_TEXMODE_UNIFIED EF_CUDA_64BIT_ADDRESS EF_CUDA_ACCELERATORS EF_CUDA_SM90 EF_CUDA_VIRTUAL_SM(EF_CUDA_SM90)"
	.elftype	@"ET_EXEC"


//--------------------- .nv.info                  --------------------------
	.section	.nv.info,"",@"SHT_CUDA_INFO"
	.align	4


	//----- nvinfo : EIATTR_REGCOUNT
	.align		4
        /*0000*/ 	.byte	0x04, 0x2f
        /*0002*/ 	.short	(.L_3 - .L_2)
	.align		4
.L_2:
        /*0004*/ 	.word	index@(triton_poi_fused__native_batch_norm_legit_no_training_add_constant_pad_nd_30)
        /*0008*/ 	.word	0x00000020


	//----- nvinfo : EIATTR_MIN_STACK_SIZE
	.align		4
.L_3:
        /*000c*/ 	.byte	0x04, 0x12
        /*000e*/ 	.short	(.L_5 - .L_4)
	.align		4
.L_4:
        /*0010*/ 	.word	index@(triton_poi_fused__native_batch_norm_legit_no_training_add_constant_pad_nd_30)
        /*0014*/ 	.word	0x00000000


	//----- nvinfo : EIATTR_FRAME_SIZE
	.align		4
.L_5:
        /*0018*/ 	.byte	0x04, 0x11
        /*001a*/ 	.short	(.L_7 - .L_6)
	.align		4
.L_6:
        /*001c*/ 	.word	index@(triton_poi_fused__native_batch_norm_legit_no_training_add_constant_pad_nd_30)
        /*0020*/ 	.word	0x00000000


	//----- nvinfo : EIATTR_MIN_STACK_SIZE
	.align		4
.L_7:
        /*0024*/ 	.byte	0x04, 0x12
        /*0026*/ 	.short	(.L_9 - .L_8)
	.align		4
.L_8:
        /*0028*/ 	.word	index@(triton_poi_fused__native_batch_norm_legit_no_training_add_constant_pad_nd_30)
        /*002c*/ 	.word	0x00000000
.L_9:


//--------------------- .nv.info.triton_poi_fused__native_batch_norm_legit_no_training_add_constant_pad_nd_30 --------------------------
	.section	.nv.info.triton_poi_fused__native_batch_norm_legit_no_training_add_constant_pad_nd_30,"",@"SHT_CUDA_INFO"
	.sectionflags	@""
	.align	4


	//----- nvinfo : EIATTR_CUDA_API_VERSION
	.align		4
        /*0000*/ 	.byte	0x04, 0x37
        /*0002*/ 	.short	(.L_11 - .L_10)
.L_10:
        /*0004*/ 	.word	0x0000007c


	//----- nvinfo : EIATTR_KPARAM_INFO
	.align		4
.L_11:
        /*0008*/ 	.byte	0x04, 0x17
        /*000a*/ 	.short	(.L_13 - .L_12)
.L_12:
        /*000c*/ 	.word	0x00000000
        /*0010*/ 	.short	0x0007
        /*0012*/ 	.short	0x0038
        /*0014*/ 	.byte	0x00, 0xf0, 0x11, 0x00


	//----- nvinfo : EIATTR_KPARAM_INFO
	.align		4
.L_13:
        /*0018*/ 	.byte	0x04, 0x17
        /*001a*/ 	.short	(.L_15 - .L_14)
.L_14:
        /*001c*/ 	.word	0x00000000
        /*0020*/ 	.short	0x0006
        /*0022*/ 	.short	0x0030
        /*0024*/ 	.byte	0x00, 0xf4, 0x21, 0x00


	//----- nvinfo : EIATTR_KPARAM_INFO
	.align		4
.L_15:
        /*0028*/ 	.byte	0x04, 0x17
        /*002a*/ 	.short	(.L_17 - .L_16)
.L_16:
        /*002c*/ 	.word	0x00000000
        /*0030*/ 	.short	0x0005
        /*0032*/ 	.short	0x0028
        /*0034*/ 	.byte	0x00, 0xf4, 0x21, 0x00


	//----- nvinfo : EIATTR_KPARAM_INFO
	.align		4
.L_17:
        /*0038*/ 	.byte	0x04, 0x17
        /*003a*/ 	.short	(.L_19 - .L_18)
.L_18:
        /*003c*/ 	.word	0x00000000
        /*0040*/ 	.short	0x0004
        /*0042*/ 	.short	0x0020
        /*0044*/ 	.byte	0x00, 0xf4, 0x21, 0x00


	//----- nvinfo : EIATTR_KPARAM_INFO
	.align		4
.L_19:
        /*0048*/ 	.byte	0x04, 0x17
        /*004a*/ 	.short	(.L_21 - .L_20)
.L_20:
        /*004c*/ 	.word	0x00000000
        /*0050*/ 	.short	0x0003
        /*0052*/ 	.short	0x0018
        /*0054*/ 	.byte	0x00, 0xf4, 0x21, 0x00


	//----- nvinfo : EIATTR_KPARAM_INFO
	.align		4
.L_21:
        /*0058*/ 	.byte	0x04, 0x17
        /*005a*/ 	.short	(.L_23 - .L_22)
.L_22:
        /*005c*/ 	.word	0x00000000
        /*0060*/ 	.short	0x0002
        /*0062*/ 	.short	0x0010
        /*0064*/ 	.byte	0x00, 0xf4, 0x21, 0x00


	//----- nvinfo : EIATTR_KPARAM_INFO
	.align		4
.L_23:
        /*0068*/ 	.byte	0x04, 0x17
        /*006a*/ 	.short	(.L_25 - .L_24)
.L_24:
        /*006c*/ 	.word	0x00000000
        /*0070*/ 	.short	0x0001
        /*0072*/ 	.short	0x0008
        /*0074*/ 	.byte	0x00, 0xf4, 0x21, 0x00


	//----- nvinfo : EIATTR_KPARAM_INFO
	.align		4
.L_25:
        /*0078*/ 	.byte	0x04, 0x17
        /*007a*/ 	.short	(.L_27 - .L_26)
.L_26:
        /*007c*/ 	.word	0x00000000
        /*0080*/ 	.short	0x0000
        /*0082*/ 	.short	0x0000
        /*0084*/ 	.byte	0x00, 0xf4, 0x21, 0x00


	//----- nvinfo : EIATTR_SPARSE_MMA_MASK
	.align		4
.L_27:
        /*0088*/ 	.byte	0x03, 0x50
        /*008a*/ 	.short	0x0000


	//----- nvinfo : EIATTR_MAXREG_COUNT
	.align		4
        /*008c*/ 	.byte	0x03, 0x1b
        /*008e*/ 	.short	0x00ff


	//----- nvinfo : EIATTR_EXIT_INSTR_OFFSETS
	.align		4
        /*0090*/ 	.byte	0x04, 0x1c
        /*0092*/ 	.short	(.L_29 - .L_28)


	//   ....[0]....
.L_28:
        /*0094*/ 	.word	0x00000a00


	//   ....[1]....
        /*0098*/ 	.word	0x00000a20


	//----- nvinfo : EIATTR_REQNTID
	.align		4
.L_29:
        /*009c*/ 	.byte	0x04, 0x10
        /*009e*/ 	.short	(.L_31 - .L_30)
.L_30:
        /*00a0*/ 	.word	0x00000080
        /*00a4*/ 	.word	0x00000001
        /*00a8*/ 	.word	0x00000001


	//----- nvinfo : EIATTR_CBANK_PARAM_SIZE
	.align		4
.L_31:
        /*00ac*/ 	.byte	0x03, 0x19
        /*00ae*/ 	.short	0x003c


	//----- nvinfo : EIATTR_PARAM_CBANK
	.align		4
        /*00b0*/ 	.byte	0x04, 0x0a
        /*00b2*/ 	.short	(.L_33 - .L_32)
	.align		4
.L_32:
        /*00b4*/ 	.word	index@(.nv.constant0.triton_poi_fused__native_batch_norm_legit_no_training_add_constant_pad_nd_30)
        /*00b8*/ 	.short	0x0210
        /*00ba*/ 	.short	0x003c


	//----- nvinfo : EIATTR_SW_WAR
	.align		4
.L_33:
        /*00bc*/ 	.byte	0x04, 0x36
        /*00be*/ 	.short	(.L_35 - .L_34)
.L_34:
        /*00c0*/ 	.word	0x00000008
.L_35:


//--------------------- .nv.callgraph             --------------------------
	.section	.nv.callgraph,"",@"SHT_CUDA_CALLGRAPH"
	.align	4
	.sectionentsize	8
	.align		4
        /*0000*/ 	.word	0x00000000
	.align		4
        /*0004*/ 	.word	0xffffffff
	.align		4
        /*0008*/ 	.word	0x00000000
	.align		4
        /*000c*/ 	.word	0xfffffffe
	.align		4
        /*0010*/ 	.word	0x00000000
	.align		4
        /*0014*/ 	.word	0xfffffffd
	.align		4
        /*0018*/ 	.word	0x00000000
	.align		4
        /*001c*/ 	.word	0xfffffffc


//--------------------- .nv.constant4             --------------------------
	.section	.nv.constant4,"a",@progbits
	.align	8
	.align		8
.nv.constant4:
        /*0000*/ 	.dword	_$_str
	.align		8
        /*0008*/ 	.dword	_$_str_$_2


//--------------------- .text.triton_poi_fused__native_batch_norm_legit_no_training_add_constant_pad_nd_30 --------------------------
	.section	.text.triton_poi_fused__native_batch_norm_legit_no_training_add_constant_pad_nd_30,"ax",@progbits
	.align	128
        .global         triton_poi_fused__native_batch_norm_legit_no_training_add_constant_pad_nd_30
        .type           triton_poi_fused__native_batch_norm_legit_no_training_add_constant_pad_nd_30,@function
        .size           triton_poi_fused__native_batch_norm_legit_no_training_add_constant_pad_nd_30,(.L_x_1 - triton_poi_fused__native_batch_norm_legit_no_training_add_constant_pad_nd_30)
        .other          triton_poi_fused__native_batch_norm_legit_no_training_add_constant_pad_nd_30,@"STO_CUDA_ENTRY STV_DEFAULT"
triton_poi_fused__native_batch_norm_legit_no_training_add_constant_pad_nd_30:
.text.triton_poi_fused__native_batch_norm_legit_no_training_add_constant_pad_nd_30:
[----:B------:R-:W0:Y:S01]  /*0000*/  LDC R1, c[0x0][0x28] ;  /* 0x00000a00ff017b82 */ /* 0x000e220000000800 */
[----:B------:R-:W1:Y:S01]  /*0010*/  S2R R0, SR_TID.X ;  /* 0x0000000000007919 */ /* 0x000e620000002100 */
[----:B------:R-:W-:Y:S01]  /*0020*/  ULDC.64 UR4, c[0x0][0x218] ;  /* 0x0000860000047ab9 */ /* 0x000fe20000000a00 */
[----:B------:R-:W-:Y:S02]  /*0030*/  CS2R R16, SRZ ;  /* 0x0000000000107805 */ /* 0x000fe4000001ff00 */
[----:B------:R-:W-:Y:S01]  /*0040*/  CS2R R18, SRZ ;  /* 0x0000000000127805 */ /* 0x000fe2000001ff00 */
[----:B------:R-:W2:Y:S02]  /*0050*/  S2R R3, SR_CTAID.X ;  /* 0x0000000000037919 */ /* 0x000ea40000002500 */
[----:B------:R-:W3:Y:S01]  /*0060*/  LDC.64 R22, c[0x0][0x228] ;  /* 0x00008a00ff167b82 */ /* 0x000ee20000000a00 */
[----:B------:R-:W-:Y:S02]  /*0070*/  CS2R R12, SRZ ;  /* 0x00000000000c7805 */ /* 0x000fe4000001ff00 */
[----:B------:R-:W-:Y:S01]  /*0080*/  CS2R R14, SRZ ;  /* 0x00000000000e7805 */ /* 0x000fe2000001ff00 */
[----:B------:R-:W-:-:S04]  /*0090*/  ULDC.64 UR6, c[0x0][0x210] ;  /* 0x0000840000067ab9 */ /* 0x000fc80000000a00 */
[----:B------:R-:W4:Y:S08]  /*00a0*/  LDC.64 R24, c[0x0][0x230] ;  /* 0x00008c00ff187b82 */ /* 0x000f300000000a00 */
[----:B------:R-:W5:Y:S01]  /*00b0*/  LDC.64 R20, c[0x0][0x238] ;  /* 0x00008e00ff147b82 */ /* 0x000f620000000a00 */
[----:B-1----:R-:W-:-:S05]  /*00c0*/  IMAD.SHL.U32 R0, R0, 0x4, RZ ;  /* 0x0000000400007824 */ /* 0x002fca00078e00ff */
[----:B------:R-:W-:-:S05]  /*00d0*/  LOP3.LUT R0, R0, 0x1fc, RZ, 0xc0, !PT ;  /* 0x000001fc00007812 */ /* 0x000fca00078ec0ff */
[----:B--2---:R-:W-:-:S04]  /*00e0*/  IMAD R0, R3, 0x200, R0 ;  /* 0x0000020003007824 */ /* 0x004fc800078e0200 */
[----:B------:R-:W-:-:S04]  /*00f0*/  IMAD.HI R2, R0, 0x38e38e39, RZ ;  /* 0x38e38e3900027827 */ /* 0x000fc800078e02ff */
[----:B------:R-:W-:Y:S01]  /*0100*/  IMAD.HI R5, R0, 0x2aaaaaab, RZ ;  /* 0x2aaaaaab00057827 */ /* 0x000fe200078e02ff */
[----:B------:R-:W-:-:S04]  /*0110*/  SHF.R.U32.HI R3, RZ, 0x1f, R2 ;  /* 0x0000001fff037819 */ /* 0x000fc80000011602 */
[----:B------:R-:W-:Y:S02]  /*0120*/  SHF.R.U32.HI R4, RZ, 0x1f, R5 ;  /* 0x0000001fff047819 */ /* 0x000fe40000011605 */
[----:B------:R-:W-:Y:S01]  /*0130*/  LEA.HI.SX32 R7, R2, R3, 0x18 ;  /* 0x0000000302077211 */ /* 0x000fe200078fc2ff */
[----:B------:R-:W-:Y:S01]  /*0140*/  IMAD.HI R2, R0, 0x4bda12f7, RZ ;  /* 0x4bda12f700027827 */ /* 0x000fe200078e02ff */
[----:B------:R-:W-:-:S03]  /*0150*/  LEA.HI.SX32 R5, R5, R4, 0x1c ;  /* 0x0000000405057211 */ /* 0x000fc600078fe2ff */
[----:B------:R-:W-:Y:S01]  /*0160*/  IMAD.HI R4, R7, 0x2aaaaaab, RZ ;  /* 0x2aaaaaab07047827 */ /* 0x000fe200078e02ff */
[----:B------:R-:W-:-:S03]  /*0170*/  SHF.R.U32.HI R3, RZ, 0x1f, R2 ;  /* 0x0000001fff037819 */ /* 0x000fc60000011602 */
[C---:B------:R-:W-:Y:S01]  /*0180*/  IMAD.HI R6, R5.reuse, 0x2aaaaaab, RZ ;  /* 0x2aaaaaab05067827 */ /* 0x040fe200078e02ff */
[----:B------:R-:W-:Y:S02]  /*0190*/  SHF.R.U32.HI R9, RZ, 0x1, R4 ;  /* 0x00000001ff097819 */ /* 0x000fe40000011604 */
[----:B------:R-:W-:Y:S01]  /*01a0*/  LEA.HI.SX32 R3, R2, R3, 0x14 ;  /* 0x0000000302037211 */ /* 0x000fe200078fa2ff */
[----:B------:R-:W-:Y:S01]  /*01b0*/  IMAD R28, R5, -0x60, R0 ;  /* 0xffffffa0051c7824 */ /* 0x000fe200078e0200 */
[----:B------:R-:W-:Y:S02]  /*01c0*/  SHF.R.U32.HI R11, RZ, 0x1, R6 ;  /* 0x00000001ff0b7819 */ /* 0x000fe40000011606 */
[----:B------:R-:W-:Y:S01]  /*01d0*/  LEA.HI R4, R4, R9, RZ, 0x1 ;  /* 0x0000000904047211 */ /* 0x000fe200078f08ff */
[----:B------:R-:W-:Y:S01]  /*01e0*/  IMAD R10, R3, 0x1800, RZ ;  /* 0x00001800030a7824 */ /* 0x000fe200078e02ff */
[----:B------:R-:W-:Y:S01]  /*01f0*/  LEA.HI R6, R6, R11, RZ, 0x1 ;  /* 0x0000000b06067211 */ /* 0x000fe200078f08ff */
[----:B------:R-:W1:Y:S02]  /*0200*/  LDC.64 R8, c[0x0][0x220] ;  /* 0x00008800ff087b82 */ /* 0x000e640000000a00 */
[----:B------:R-:W-:Y:S01]  /*0210*/  IMAD R4, R4, -0xc, R7 ;  /* 0xfffffff404047824 */ /* 0x000fe200078e0207 */
[----:B------:R-:W-:Y:S01]  /*0220*/  SHF.R.S32.HI R11, RZ, 0x1f, R10 ;  /* 0x0000001fff0b7819 */ /* 0x000fe2000001140a */
[----:B------:R-:W-:-:S02]  /*0230*/  IMAD R6, R6, -0xc, R5 ;  /* 0xfffffff406067824 */ /* 0x000fc400078e0205 */
[----:B------:R-:W-:Y:S02]  /*0240*/  IMAD R7, R7, -0x480, R0 ;  /* 0xfffffb8007077824 */ /* 0x000fe400078e0200 */
[C---:B------:R-:W-:Y:S02]  /*0250*/  IMAD R2, R4.reuse, 0x300, RZ ;  /* 0x0000030004027824 */ /* 0x040fe400078e02ff */
[----:B------:R-:W-:Y:S01]  /*0260*/  VIADD R3, R4, 0xfffffffe ;  /* 0xfffffffe04037836 */ /* 0x000fe20000000000 */
[----:B------:R-:W-:Y:S01]  /*0270*/  CS2R R4, SRZ ;  /* 0x0000000000047805 */ /* 0x000fe2000001ff00 */
[----:B------:R-:W-:Y:S01]  /*0280*/  VIADD R6, R6, 0xfffffffe ;  /* 0xfffffffe06067836 */ /* 0x000fe20000000000 */
[----:B------:R-:W-:Y:S02]  /*0290*/  IADD3 R10, P0, P1, R2, R7, R10 ;  /* 0x00000007020a7210 */ /* 0x000fe4000791e00a */
[----:B------:R-:W-:Y:S02]  /*02a0*/  SHF.R.S32.HI R7, RZ, 0x1f, R7 ;  /* 0x0000001fff077819 */ /* 0x000fe40000011407 */
[----:B------:R-:W-:-:S02]  /*02b0*/  SHF.R.S32.HI R2, RZ, 0x1f, R2 ;  /* 0x0000001fff027819 */ /* 0x000fc40000011402 */
[----:B------:R-:W-:Y:S02]  /*02c0*/  LOP3.LUT R3, R3, R6, RZ, 0xfc, !PT ;  /* 0x0000000603037212 */ /* 0x000fe400078efcff */
[----:B------:R-:W-:Y:S01]  /*02d0*/  IADD3.X R7, R2, R7, R11, P0, P1 ;  /* 0x0000000702077210 */ /* 0x000fe200007e240b */
[----:B------:R-:W-:Y:S01]  /*02e0*/  IMAD.SHL.U32 R2, R10, 0x4, RZ ;  /* 0x000000040a027824 */ /* 0x000fe200078e00ff */
[----:B------:R-:W-:Y:S01]  /*02f0*/  ISETP.GE.U32.AND P0, PT, R3, 0x8, PT ;  /* 0x000000080300780c */ /* 0x000fe20003f06070 */
[----:B-1----:R-:W-:Y:S01]  /*0300*/  IMAD.WIDE R8, R28, 0x4, R8 ;  /* 0x000000041c087825 */ /* 0x002fe200078e0208 */
[----:B------:R-:W-:Y:S02]  /*0310*/  SHF.L.U64.HI R3, R10, 0x2, R7 ;  /* 0x000000020a037819 */ /* 0x000fe40000010207 */
[----:B------:R-:W-:Y:S02]  /*0320*/  CS2R R6, SRZ ;  /* 0x0000000000067805 */ /* 0x000fe4000001ff00 */
[----:B------:R-:W-:-:S02]  /*0330*/  ISETP.LT.AND P1, PT, R0, 0xd800, !P0 ;  /* 0x0000d8000000780c */ /* 0x000fc40004721270 */
[----:B------:R-:W-:-:S04]  /*0340*/  IADD3 R10, P2, R2, UR4, RZ ;  /* 0x00000004020a7c10 */ /* 0x000fc8000ff5e0ff */
[----:B------:R-:W-:Y:S01]  /*0350*/  IADD3.X R11, R3, UR5, RZ, P2, !PT ;  /* 0x00000005030b7c10 */ /* 0x000fe200097fe4ff */
[----:B------:R-:W-:-:S06]  /*0360*/  ULDC.64 UR4, c[0x0][0x208] ;  /* 0x0000820000047ab9 */ /* 0x000fcc0000000a00 */
[----:B------:R1:W2:Y:S04]  /*0370*/  @P1 LDG.E.EL.128 R4, desc[UR4][R8.64] ;  /* 0x0000000408041981 */ /* 0x0002a8000c2e1d00 */
[----:B------:R5:W2:Y:S01]  /*0380*/  @P1 LDG.E.128 R16, desc[UR4][R10.64+-0x1b00] ;  /* 0xffe500040a101981 */ /* 0x000aa2000c1e1d00 */
[----:B---3--:R-:W-:-:S05]  /*0390*/  IMAD.WIDE R22, R28, 0x4, R22 ;  /* 0x000000041c167825 */ /* 0x008fca00078e0216 */
[----:B------:R3:W2:Y:S01]  /*03a0*/  @P1 LDG.E.EL.128 R12, desc[UR4][R22.64] ;  /* 0x00000004160c1981 */ /* 0x0006a2000c2e1d00 */
[C---:B----4-:R-:W-:Y:S01]  /*03b0*/  IMAD.WIDE R24, R28.reuse, 0x4, R24 ;  /* 0x000000041c187825 */ /* 0x050fe200078e0218 */
[----:B-1----:R-:W-:Y:S02]  /*03c0*/  CS2R R8, SRZ ;  /* 0x0000000000087805 */ /* 0x002fe4000001ff00 */
[----:B0----5:R-:W-:Y:S01]  /*03d0*/  CS2R R10, SRZ ;  /* 0x00000000000a7805 */ /* 0x021fe2000001ff00 */
[----:B------:R-:W-:Y:S01]  /*03e0*/  IMAD.WIDE R28, R28, 0x4, R20 ;  /* 0x000000041c1c7825 */ /* 0x000fe200078e0214 */
[----:B------:R-:W-:Y:S02]  /*03f0*/  CS2R R20, SRZ ;  /* 0x0000000000147805 */ /* 0x000fe4000001ff00 */
[----:B------:R-:W-:Y:S02]  /*0400*/  IADD3 R2, P2, R2, UR6, RZ ;  /* 0x0000000602027c10 */ /* 0x000fe4000ff5e0ff */
[----:B---3--:R-:W-:Y:S01]  /*0410*/  CS2R R22, SRZ ;  /* 0x0000000000167805 */ /* 0x008fe2000001ff00 */
[----:B------:R0:W3:Y:S01]  /*0420*/  @P1 LDG.E.EL.128 R8, desc[UR4][R24.64] ;  /* 0x0000000418081981 */ /* 0x0000e2000c2e1d00 */
[----:B------:R-:W-:-:S04]  /*0430*/  IADD3.X R3, R3, UR7, RZ, P2, !PT ;  /* 0x0000000703037c10 */ /* 0x000fc800097fe4ff */
[----:B------:R-:W4:Y:S01]  /*0440*/  @P1 LDG.E.EL.128 R20, desc[UR4][R28.64] ;  /* 0x000000041c141981 */ /* 0x000f22000c2e1d00 */
[----:B0-----:R-:W-:Y:S02]  /*0450*/  CS2R R24, SRZ ;  /* 0x0000000000187805 */ /* 0x001fe4000001ff00 */
[----:B--2---:R-:W-:Y:S02]  /*0460*/  SEL R26, R7, RZ, P1 ;  /* 0x000000ff071a7207 */ /* 0x004fe40000800000 */
[----:B------:R-:W-:-:S05]  /*0470*/  SEL R7, R19, RZ, P1 ;  /* 0x000000ff13077207 */ /* 0x000fca0000800000 */
[----:B------:R-:W-:Y:S01]  /*0480*/  FADD R7, R7, -R26 ;  /* 0x8000001a07077221 */ /* 0x000fe20000000000 */
[----:B------:R-:W-:-:S06]  /*0490*/  CS2R R26, SRZ ;  /* 0x00000000001a7805 */ /* 0x000fcc000001ff00 */
[----:B------:R0:W2:Y:S01]  /*04a0*/  @P1 LDG.E.128 R24, desc[UR4][R2.64+-0x1b00] ;  /* 0xffe5000402181981 */ /* 0x0000a2000c1e1d00 */
[----:B------:R-:W-:Y:S02]  /*04b0*/  SEL R12, R12, RZ, P1 ;  /* 0x000000ff0c0c7207 */ /* 0x000fe40000800000 */
[----:B------:R-:W-:-:S03]  /*04c0*/  SEL R13, R13, RZ, P1 ;  /* 0x000000ff0d0d7207 */ /* 0x000fc60000800000 */
[----:B------:R-:W-:Y:S02]  /*04d0*/  FADD R12, R12, 9.9999997473787516356e-06 ;  /* 0x3727c5ac0c0c7421 */ /* 0x000fe40000000000 */
[----:B------:R-:W-:-:S04]  /*04e0*/  FADD R13, R13, 9.9999997473787516356e-06 ;  /* 0x3727c5ac0d0d7421 */ /* 0x000fc80000000000 */
[----:B------:R-:W1:Y:S01]  /*04f0*/  MUFU.SQRT R12, R12 ;  /* 0x0000000c000c7308 */ /* 0x000e620000002000 */
[----:B------:R-:W-:Y:S02]  /*0500*/  SEL R15, R15, RZ, P1 ;  /* 0x000000ff0f0f7207 */ /* 0x000fe40000800000 */
[----:B------:R-:W-:-:S05]  /*0510*/  SEL R14, R14, RZ, P1 ;  /* 0x000000ff0e0e7207 */ /* 0x000fca0000800000 */
[----:B------:R-:W5:Y:S01]  /*0520*/  MUFU.SQRT R13, R13 ;  /* 0x0000000d000d7308 */ /* 0x000f620000002000 */
[----:B0-----:R-:W-:Y:S01]  /*0530*/  FADD R3, R15, 9.9999997473787516356e-06 ;  /* 0x3727c5ac0f037421 */ /* 0x001fe20000000000 */
[----:B------:R-:W-:Y:S01]  /*0540*/  FADD R14, R14, 9.9999997473787516356e-06 ;  /* 0x3727c5ac0e0e7421 */ /* 0x000fe20000000000 */
[----:B-1----:R-:W-:-:S05]  /*0550*/  FSETP.GT.AND P2, PT, R12, 8.50705917302346158658e+37, PT ;  /* 0x7e8000000c00780b */ /* 0x002fca0003f44000 */
[----:B------:R-:W0:Y:S01]  /*0560*/  MUFU.SQRT R3, R3 ;  /* 0x0000000300037308 */ /* 0x000e220000002000 */
[----:B------:R-:W-:Y:S02]  /*0570*/  FSETP.GEU.AND P6, PT, R12, 1.175494350822287508e-38, PT ;  /* 0x008000000c00780b */ /* 0x000fe40003fce000 */
[----:B------:R-:W-:Y:S02]  /*0580*/  SEL R15, R6, RZ, P1 ;  /* 0x000000ff060f7207 */ /* 0x000fe40000800000 */
[----:B------:R-:W-:Y:S02]  /*0590*/  SEL R2, R18, RZ, P1 ;  /* 0x000000ff12027207 */ /* 0x000fe40000800000 */
[----:B------:R-:W-:Y:S01]  /*05a0*/  SEL R6, R5, RZ, P1 ;  /* 0x000000ff05067207 */ /* 0x000fe20000800000 */
[----:B------:R-:W-:Y:S01]  /*05b0*/  IMAD.MOV.U32 R5, RZ, RZ, 0x3e800000 ;  /* 0x3e800000ff057424 */ /* 0x000fe200078e00ff */
[----:B------:R-:W1:Y:S01]  /*05c0*/  MUFU.SQRT R14, R14 ;  /* 0x0000000e000e7308 */ /* 0x000e620000002000 */
[----:B-----5:R-:W-:Y:S01]  /*05d0*/  FSETP.GT.AND P5, PT, R13, 8.50705917302346158658e+37, PT ;  /* 0x7e8000000d00780b */ /* 0x020fe20003fa4000 */
[----:B------:R-:W-:Y:S01]  /*05e0*/  FADD R2, R2, -R15 ;  /* 0x8000000f02027221 */ /* 0x000fe20000000000 */
[----:B------:R-:W-:Y:S01]  /*05f0*/  @P2 FMUL R12, R12, 0.25 ;  /* 0x3e8000000c0c2820 */ /* 0x000fe20000400000 */
[----:B------:R-:W-:-:S02]  /*0600*/  FSEL R15, R5, 1, P2 ;  /* 0x3f800000050f7808 */ /* 0x000fc40001000000 */
[----:B------:R-:W-:Y:S01]  /*0610*/  SEL R17, R17, RZ, P1 ;  /* 0x000000ff11117207 */ /* 0x000fe20000800000 */
[----:B------:R-:W-:Y:S02]  /*0620*/  @!P6 FMUL R12, R12, 16777216 ;  /* 0x4b8000000c0ce820 */ /* 0x000fe40000400000 */
[----:B------:R-:W-:Y:S01]  /*0630*/  @!P6 FMUL R15, R15, 16777216 ;  /* 0x4b8000000f0fe820 */ /* 0x000fe20000400000 */
[----:B0-----:R-:W-:Y:S02]  /*0640*/  FSETP.GT.AND P6, PT, R3, 8.50705917302346158658e+37, PT ;  /* 0x7e8000000300780b */ /* 0x001fe40003fc4000 */
[----:B------:R-:W-:Y:S01]  /*0650*/  SEL R19, R4, RZ, P1 ;  /* 0x000000ff04137207 */ /* 0x000fe20000800000 */
[----:B------:R-:W-:Y:S01]  /*0660*/  FADD R4, R17, -R6 ;  /* 0x8000000611047221 */ /* 0x000fe20000000000 */
[C---:B------:R-:W-:Y:S01]  /*0670*/  FSETP.GEU.AND P4, PT, R13.reuse, 1.175494350822287508e-38, PT ;  /* 0x008000000d00780b */ /* 0x040fe20003f8e000 */
[----:B------:R-:W-:Y:S01]  /*0680*/  @P5 FMUL R13, R13, 0.25 ;  /* 0x3e8000000d0d5820 */ /* 0x000fe20000400000 */
[----:B------:R-:W-:-:S02]  /*0690*/  FSEL R6, R5, 1, P5 ;  /* 0x3f80000005067808 */ /* 0x000fc40002800000 */
[C---:B------:R-:W-:Y:S02]  /*06a0*/  FSETP.GEU.AND P5, PT, R3.reuse, 1.175494350822287508e-38, PT ;  /* 0x008000000300780b */ /* 0x040fe40003fae000 */
[C---:B-1----:R-:W-:Y:S02]  /*06b0*/  FSETP.GT.AND P2, PT, R14.reuse, 8.50705917302346158658e+37, PT ;  /* 0x7e8000000e00780b */ /* 0x042fe40003f44000 */
[----:B------:R-:W-:Y:S01]  /*06c0*/  FSETP.GEU.AND P3, PT, R14, 1.175494350822287508e-38, PT ;  /* 0x008000000e00780b */ /* 0x000fe20003f6e000 */
[----:B------:R-:W0:Y:S01]  /*06d0*/  MUFU.RCP R12, R12 ;  /* 0x0000000c000c7308 */ /* 0x000e220000001000 */
[----:B------:R-:W-:-:S03]  /*06e0*/  @P6 FMUL R3, R3, 0.25 ;  /* 0x3e80000003036820 */ /* 0x000fc60000400000 */
[----:B------:R-:W-:-:S04]  /*06f0*/  @!P4 FMUL R13, R13, 16777216 ;  /* 0x4b8000000d0dc820 */ /* 0x000fc80000400000 */
[----:B------:R-:W-:Y:S02]  /*0700*/  @!P5 FMUL R3, R3, 16777216 ;  /* 0x4b8000000303d820 */ /* 0x000fe40000400000 */
[----:B------:R-:W-:Y:S01]  /*0710*/  @P2 FMUL R14, R14, 0.25 ;  /* 0x3e8000000e0e2820 */ /* 0x000fe20000400000 */
[----:B------:R-:W1:Y:S03]  /*0720*/  MUFU.RCP R13, R13 ;  /* 0x0000000d000d7308 */ /* 0x000e660000001000 */
[----:B------:R-:W-:-:S05]  /*0730*/  @!P3 FMUL R14, R14, 16777216 ;  /* 0x4b8000000e0eb820 */ /* 0x000fca0000400000 */
[----:B------:R-:W5:Y:S01]  /*0740*/  MUFU.RCP R3, R3 ;  /* 0x0000000300037308 */ /* 0x000f620000001000 */
[----:B0-----:R-:W-:Y:S01]  /*0750*/  FMUL R15, R12, R15 ;  /* 0x0000000f0c0f7220 */ /* 0x001fe20000400000 */
[----:B------:R-:W-:Y:S01]  /*0760*/  FSEL R12, R5, 1, P6 ;  /* 0x3f800000050c7808 */ /* 0x000fe20003000000 */
[----:B------:R-:W-:-:S05]  /*0770*/  @!P4 FMUL R6, R6, 16777216 ;  /* 0x4b8000000606c820 */ /* 0x000fca0000400000 */
[----:B------:R-:W0:Y:S01]  /*0780*/  MUFU.RCP R14, R14 ;  /* 0x0000000e000e7308 */ /* 0x000e220000001000 */
[----:B------:R-:W-:Y:S01]  /*0790*/  FSEL R17, R5, 1, P2 ;  /* 0x3f80000005117808 */ /* 0x000fe20001000000 */
[----:B------:R-:W-:Y:S01]  /*07a0*/  @!P5 FMUL R12, R12, 16777216 ;  /* 0x4b8000000c0cd820 */ /* 0x000fe20000400000 */
[----:B-1----:R-:W-:-:S03]  /*07b0*/  FMUL R13, R13, R6 ;  /* 0x000000060d0d7220 */ /* 0x002fc60000400000 */
[----:B------:R-:W-:Y:S01]  /*07c0*/  @!P3 FMUL R17, R17, 16777216 ;  /* 0x4b8000001111b820 */ /* 0x000fe20000400000 */
[----:B-----5:R-:W-:Y:S01]  /*07d0*/  FMUL R12, R3, R12 ;  /* 0x0000000c030c7220 */ /* 0x020fe20000400000 */
[----:B------:R-:W-:Y:S01]  /*07e0*/  FMUL R3, R4, R13 ;  /* 0x0000000d04037220 */ /* 0x000fe20000400000 */
[----:B------:R-:W-:Y:S01]  /*07f0*/  SEL R16, R16, RZ, P1 ;  /* 0x000000ff10107207 */ /* 0x000fe20000800000 */
[----:B------:R-:W1:Y:S01]  /*0800*/  LDC.64 R4, c[0x0][0x240] ;  /* 0x00009000ff047b82 */ /* 0x000e620000000a00 */
[----:B------:R-:W-:Y:S01]  /*0810*/  FMUL R7, R7, R12 ;  /* 0x0000000c07077220 */ /* 0x000fe20000400000 */
[----:B---3--:R-:W-:Y:S02]  /*0820*/  SEL R12, R8, RZ, P1 ;  /* 0x000000ff080c7207 */ /* 0x008fe40000800000 */
[----:B----4-:R-:W-:Y:S01]  /*0830*/  SEL R6, R21, RZ, P1 ;  /* 0x000000ff15067207 */ /* 0x010fe20000800000 */
[----:B0-----:R-:W-:Y:S01]  /*0840*/  FMUL R17, R14, R17 ;  /* 0x000000110e117220 */ /* 0x001fe20000400000 */
[----:B------:R-:W-:-:S02]  /*0850*/  SEL R14, R9, RZ, P1 ;  /* 0x000000ff090e7207 */ /* 0x000fc40000800000 */
[----:B------:R-:W-:Y:S02]  /*0860*/  SEL R11, R11, RZ, P1 ;  /* 0x000000ff0b0b7207 */ /* 0x000fe40000800000 */
[----:B------:R-:W-:Y:S01]  /*0870*/  SEL R8, R23, RZ, P1 ;  /* 0x000000ff17087207 */ /* 0x000fe20000800000 */
[----:B------:R-:W-:Y:S01]  /*0880*/  FADD R16, R16, -R19 ;  /* 0x8000001310107221 */ /* 0x000fe20000000000 */
[----:B------:R-:W-:Y:S01]  /*0890*/  FFMA R3, R3, R14, R6 ;  /* 0x0000000e03037223 */ /* 0x000fe20000000006 */
[----:B------:R-:W-:Y:S02]  /*08a0*/  SEL R10, R10, RZ, P1 ;  /* 0x000000ff0a0a7207 */ /* 0x000fe40000800000 */
[----:B------:R-:W-:Y:S01]  /*08b0*/  FFMA R7, R7, R11, R8 ;  /* 0x0000000b07077223 */ /* 0x000fe20000000008 */
[----:B------:R-:W-:Y:S02]  /*08c0*/  SEL R9, R20, RZ, P1 ;  /* 0x000000ff14097207 */ /* 0x000fe40000800000 */
[----:B------:R-:W-:Y:S01]  /*08d0*/  SEL R13, R22, RZ, P1 ;  /* 0x000000ff160d7207 */ /* 0x000fe20000800000 */
[----:B------:R-:W-:Y:S01]  /*08e0*/  FMUL R16, R16, R15 ;  /* 0x0000000f10107220 */ /* 0x000fe20000400000 */
[----:B------:R-:W-:-:S03]  /*08f0*/  FMUL R2, R2, R17 ;  /* 0x0000001102027220 */ /* 0x000fc60000400000 */
[----:B------:R-:W-:Y:S01]  /*0900*/  FFMA R9, R16, R12, R9 ;  /* 0x0000000c10097223 */ /* 0x000fe20000000009 */
[----:B------:R-:W-:Y:S01]  /*0910*/  FFMA R2, R2, R10, R13 ;  /* 0x0000000a02027223 */ /* 0x000fe2000000000d */
[----:B-1----:R-:W-:Y:S01]  /*0920*/  IMAD.WIDE R4, R0, 0x4, R4 ;  /* 0x0000000400047825 */ /* 0x002fe200078e0204 */
[----:B--2---:R-:W-:Y:S02]  /*0930*/  SEL R24, R24, RZ, P1 ;  /* 0x000000ff18187207 */ /* 0x004fe40000800000 */
[----:B------:R-:W-:Y:S02]  /*0940*/  SEL R6, R25, RZ, P1 ;  /* 0x000000ff19067207 */ /* 0x000fe40000800000 */
[----:B------:R-:W-:Y:S02]  /*0950*/  SEL R11, R26, RZ, P1 ;  /* 0x000000ff1a0b7207 */ /* 0x000fe40000800000 */
[----:B------:R-:W-:Y:S02]  /*0960*/  SEL R8, R27, RZ, P1 ;  /* 0x000000ff1b087207 */ /* 0x000fe40000800000 */
[----:B------:R-:W-:Y:S01]  /*0970*/  ISETP.GE.AND P1, PT, R0, 0xd800, PT ;  /* 0x0000d8000000780c */ /* 0x000fe20003f26270 */
[----:B------:R-:W-:Y:S01]  /*0980*/  FADD R9, R24, R9 ;  /* 0x0000000918097221 */ /* 0x000fe20000000000 */
[----:B------:R-:W-:Y:S01]  /*0990*/  FADD R3, R6, R3 ;  /* 0x0000000306037221 */ /* 0x000fe20000000000 */
[----:B------:R-:W-:Y:S01]  /*09a0*/  FADD R2, R11, R2 ;  /* 0x000000020b027221 */ /* 0x000fe20000000000 */
[----:B------:R-:W-:-:S02]  /*09b0*/  FADD R7, R8, R7 ;  /* 0x0000000708077221 */ /* 0x000fc40000000000 */
[----:B------:R-:W-:Y:S02]  /*09c0*/  SEL R8, R9, RZ, !P0 ;  /* 0x000000ff09087207 */ /* 0x000fe40004000000 */
[----:B------:R-:W-:Y:S02]  /*09d0*/  SEL R9, R3, RZ, !P0 ;  /* 0x000000ff03097207 */ /* 0x000fe40004000000 */
[----:B------:R-:W-:Y:S02]  /*09e0*/  SEL R10, R2, RZ, !P0 ;  /* 0x000000ff020a7207 */ /* 0x000fe40004000000 */
[----:B------:R-:W-:Y:S01]  /*09f0*/  SEL R11, R7, RZ, !P0 ;  /* 0x000000ff070b7207 */ /* 0x000fe20004000000 */
[----:B------:R-:W-:Y:S06]  /*0a00*/  @P1 EXIT ;  /* 0x000000000000194d */ /* 0x000fec0003800000 */
[----:B------:R-:W-:Y:S01]  /*0a10*/  STG.E.128 desc[UR4][R4.64], R8 ;  /* 0x0000000804007986 */ /* 0x000fe2000c101d04 */
[----:B------:R-:W-:Y:S05]  /*0a20*/  EXIT ;  /* 0x000000000000794d */ /* 0x000fea0003800000 */
.L_x_0:
[----:B------:R-:W-:-:S00]  /*0a30*/  BRA `(.L_x_0) ;  /* 0xfffffffc00fc7947 */ /* 0x000fc0000383ffff */
[----:B------:R-:W-:-:S00]  /*0a40*/  NOP ;  /* 0x0000000000007918 */ /* 0x000fc00000000000 */
        /* <DEDUP_REMOVED lines=11> */
.L_x_1:


//--------------------- .nv.global.init           --------------------------
	.section	.nv.global.init,"aw",@progbits
.nv.global.init:
	.type		_$_str,@object
	.size		_$_str,(_$_str_$_2 - _$_str)
_$_str:
        /*0000*/ 	.byte	0x5f, 0x5f, 0x43, 0x55, 0x44, 0x41, 0x5f, 0x46, 0x54, 0x5a, 0x00
	.type		_$_str_$_2,@object
	.size		_$_str_$_2,(.L_1 - _$_str_$_2)
_$_str_$_2:
        /*000b*/ 	.byte	0x5f, 0x5f, 0x43, 0x55, 0x44, 0x41, 0x5f, 0x50, 0x52, 0x45, 0x43, 0x5f, 0x53, 0x51, 0x52, 0x54
        /*001b*/ 	.byte	0x00
.L_1:


//--------------------- .nv.constant0.triton_poi_fused__native_batch_norm_legit_no_training_add_constant_pad_nd_30 --------------------------
	.section	.nv.constant0.triton_poi_fused__native_batch_norm_legit_no_training_add_constant_pad_nd_30,"a",@progbits
	.sectionflags	@""
	.align	4
.nv.constant0.triton_poi_fused__native_batch_norm_legit_no_training_add_constant_pad_nd_30:
	.zero		588
